//
// Generated by NVIDIA NVVM Compiler
//
// Compiler Build ID: CL-36424714
// Cuda compilation tools, release 13.0, V13.0.88
// Based on NVVM 20.0.0
//

.version 9.0
.target sm_100
.address_size 64

	// .globl	_Z28matrix_multiplication_kernelPKfS0_Pfiii

.visible .entry _Z28matrix_multiplication_kernelPKfS0_Pfiii(
	.param .u64 .ptr .align 1 _Z28matrix_multiplication_kernelPKfS0_Pfiii_param_0,
	.param .u64 .ptr .align 1 _Z28matrix_multiplication_kernelPKfS0_Pfiii_param_1,
	.param .u64 .ptr .align 1 _Z28matrix_multiplication_kernelPKfS0_Pfiii_param_2,
	.param .u32 _Z28matrix_multiplication_kernelPKfS0_Pfiii_param_3,
	.param .u32 _Z28matrix_multiplication_kernelPKfS0_Pfiii_param_4,
	.param .u32 _Z28matrix_multiplication_kernelPKfS0_Pfiii_param_5
)
{
	.reg .pred 	%p<17>;
	.reg .b32 	%r<64>;
	.reg .b32 	%f<67>;
	.reg .b64 	%rd<54>;

	ld.param.u64 	%rd8, [_Z28matrix_multiplication_kernelPKfS0_Pfiii_param_0];
	ld.param.u64 	%rd9, [_Z28matrix_multiplication_kernelPKfS0_Pfiii_param_1];
	ld.param.u64 	%rd10, [_Z28matrix_multiplication_kernelPKfS0_Pfiii_param_2];
	ld.param.u32 	%r27, [_Z28matrix_multiplication_kernelPKfS0_Pfiii_param_3];
	ld.param.u32 	%r28, [_Z28matrix_multiplication_kernelPKfS0_Pfiii_param_4];
	ld.param.u32 	%r29, [_Z28matrix_multiplication_kernelPKfS0_Pfiii_param_5];
	cvta.to.global.u64 	%rd1, %rd9;
	cvta.to.global.u64 	%rd2, %rd8;
	cvta.to.global.u64 	%rd3, %rd10;
	mov.u32 	%r30, %ntid.x;
	mov.u32 	%r31, %nctaid.x;
	mul.lo.s32 	%r1, %r30, %r31;
	mov.u32 	%r32, %ntid.y;
	mov.u32 	%r33, %nctaid.y;
	mul.lo.s32 	%r2, %r32, %r33;
	mov.u32 	%r34, %ctaid.y;
	mov.u32 	%r35, %tid.y;
	mad.lo.s32 	%r55, %r34, %r32, %r35;
	mov.u32 	%r36, %ctaid.x;
	mov.u32 	%r37, %tid.x;
	mad.lo.s32 	%r4, %r36, %r30, %r37;
	setp.ge.s32 	%p1, %r55, %r27;
	@%p1 bra 	$L__BB0_22;
	setp.gt.s32 	%p2, %r28, 0;
	@%p2 bra 	$L__BB0_2;
	bra.uni 	$L__BB0_18;
$L__BB0_2:
	and.b32  	%r5, %r28, 7;
	and.b32  	%r6, %r28, 2147483640;
	neg.s32 	%r7, %r6;
	shl.b32 	%r8, %r29, 3;
	mul.wide.s32 	%rd45, %r29, 4;
$L__BB0_3:
	setp.lt.s32 	%p6, %r4, %r29;
	@%p6 bra 	$L__BB0_5;
$L__BB0_4:
	add.s32 	%r55, %r55, %r2;
	setp.lt.s32 	%p16, %r55, %r27;
	@%p16 bra 	$L__BB0_3;
	bra.uni 	$L__BB0_22;
$L__BB0_5:
	mul.lo.s32 	%r40, %r55, %r28;
	cvt.u64.u32 	%rd4, %r40;
	mov.u32 	%r56, %r4;
$L__BB0_6:
	setp.lt.u32 	%p7, %r28, 8;
	mov.f32 	%f66, 0f00000000;
	mov.b32 	%r60, 0;
	@%p7 bra 	$L__BB0_9;
	shl.b64 	%rd13, %rd4, 2;
	add.s64 	%rd14, %rd2, %rd13;
	add.s64 	%rd53, %rd14, 16;
	mov.f32 	%f66, 0f00000000;
	mov.u32 	%r57, %r56;
	mov.u32 	%r58, %r7;
$L__BB0_8:
	.pragma "nounroll";
	ld.global.f32 	%f16, [%rd53+-16];
	mul.wide.s32 	%rd15, %r57, 4;
	add.s64 	%rd16, %rd1, %rd15;
	ld.global.f32 	%f17, [%rd16];
	fma.rn.f32 	%f18, %f16, %f17, %f66;
	ld.global.f32 	%f19, [%rd53+-12];
	mul.wide.s32 	%rd17, %r29, 4;
	add.s64 	%rd18, %rd16, %rd17;
	ld.global.f32 	%f20, [%rd18];
	fma.rn.f32 	%f21, %f19, %f20, %f18;
	ld.global.f32 	%f22, [%rd53+-8];
	add.s64 	%rd19, %rd18, %rd17;
	ld.global.f32 	%f23, [%rd19];
	fma.rn.f32 	%f24, %f22, %f23, %f21;
	ld.global.f32 	%f25, [%rd53+-4];
	add.s64 	%rd20, %rd19, %rd17;
	ld.global.f32 	%f26, [%rd20];
	fma.rn.f32 	%f27, %f25, %f26, %f24;
	ld.global.f32 	%f28, [%rd53];
	add.s64 	%rd21, %rd20, %rd17;
	ld.global.f32 	%f29, [%rd21];
	fma.rn.f32 	%f30, %f28, %f29, %f27;
	ld.global.f32 	%f31, [%rd53+4];
	add.s64 	%rd22, %rd21, %rd17;
	ld.global.f32 	%f32, [%rd22];
	fma.rn.f32 	%f33, %f31, %f32, %f30;
	ld.global.f32 	%f34, [%rd53+8];
	add.s64 	%rd23, %rd22, %rd17;
	ld.global.f32 	%f35, [%rd23];
	fma.rn.f32 	%f36, %f34, %f35, %f33;
	ld.global.f32 	%f37, [%rd53+12];
	add.s64 	%rd24, %rd23, %rd17;
	ld.global.f32 	%f38, [%rd24];
	fma.rn.f32 	%f66, %f37, %f38, %f36;
	add.s32 	%r58, %r58, 8;
	add.s32 	%r57, %r57, %r8;
	add.s64 	%rd53, %rd53, 32;
	setp.ne.s32 	%p8, %r58, 0;
	mov.u32 	%r60, %r6;
	@%p8 bra 	$L__BB0_8;
$L__BB0_9:
	setp.eq.s32 	%p9, %r5, 0;
	@%p9 bra 	$L__BB0_17;
	add.s32 	%r42, %r5, -1;
	setp.lt.u32 	%p10, %r42, 3;
	@%p10 bra 	$L__BB0_12;
	cvt.u32.u64 	%r43, %rd4;
	add.s32 	%r44, %r60, %r43;
	mul.wide.u32 	%rd25, %r44, 4;
	add.s64 	%rd26, %rd2, %rd25;
	ld.global.f32 	%f40, [%rd26];
	mad.lo.s32 	%r45, %r60, %r29, %r56;
	mul.wide.s32 	%rd27, %r45, 4;
	add.s64 	%rd28, %rd1, %rd27;
	ld.global.f32 	%f41, [%rd28];
	fma.rn.f32 	%f42, %f40, %f41, %f66;
	cvt.u64.u32 	%rd29, %r60;
	add.s64 	%rd30, %rd29, %rd4;
	shl.b64 	%rd31, %rd30, 2;
	add.s64 	%rd32, %rd2, %rd31;
	ld.global.f32 	%f43, [%rd32+4];
	add.s64 	%rd34, %rd28, %rd45;
	ld.global.f32 	%f44, [%rd34];
	fma.rn.f32 	%f45, %f43, %f44, %f42;
	ld.global.f32 	%f46, [%rd32+8];
	add.s64 	%rd35, %rd34, %rd45;
	ld.global.f32 	%f47, [%rd35];
	fma.rn.f32 	%f48, %f46, %f47, %f45;
	ld.global.f32 	%f49, [%rd32+12];
	add.s64 	%rd36, %rd35, %rd45;
	ld.global.f32 	%f50, [%rd36];
	fma.rn.f32 	%f66, %f49, %f50, %f48;
	add.s32 	%r60, %r60, 4;
$L__BB0_12:
	and.b32  	%r46, %r28, 3;
	setp.eq.s32 	%p11, %r46, 0;
	@%p11 bra 	$L__BB0_17;
	setp.eq.s32 	%p12, %r46, 1;
	@%p12 bra 	$L__BB0_15;
	cvt.u32.u64 	%r47, %rd4;
	add.s32 	%r48, %r60, %r47;
	mul.wide.u32 	%rd37, %r48, 4;
	add.s64 	%rd38, %rd2, %rd37;
	ld.global.f32 	%f52, [%rd38];
	mad.lo.s32 	%r49, %r60, %r29, %r56;
	mul.wide.s32 	%rd39, %r49, 4;
	add.s64 	%rd40, %rd1, %rd39;
	ld.global.f32 	%f53, [%rd40];
	fma.rn.f32 	%f54, %f52, %f53, %f66;
	cvt.u64.u32 	%rd41, %r60;
	add.s64 	%rd42, %rd41, %rd4;
	shl.b64 	%rd43, %rd42, 2;
	add.s64 	%rd44, %rd2, %rd43;
	ld.global.f32 	%f55, [%rd44+4];
	add.s64 	%rd46, %rd40, %rd45;
	ld.global.f32 	%f56, [%rd46];
	fma.rn.f32 	%f66, %f55, %f56, %f54;
	add.s32 	%r60, %r60, 2;
$L__BB0_15:
	and.b32  	%r50, %r28, 1;
	setp.eq.b32 	%p13, %r50, 1;
	not.pred 	%p14, %p13;
	@%p14 bra 	$L__BB0_17;
	cvt.u32.u64 	%r51, %rd4;
	add.s32 	%r52, %r60, %r51;
	mul.wide.u32 	%rd47, %r52, 4;
	add.s64 	%rd48, %rd2, %rd47;
	ld.global.f32 	%f57, [%rd48];
	mad.lo.s32 	%r53, %r60, %r29, %r56;
	mul.wide.s32 	%rd49, %r53, 4;
	add.s64 	%rd50, %rd1, %rd49;
	ld.global.f32 	%f58, [%rd50];
	fma.rn.f32 	%f66, %f57, %f58, %f66;
$L__BB0_17:
	mad.lo.s32 	%r54, %r55, %r29, %r56;
	mul.wide.s32 	%rd51, %r54, 4;
	add.s64 	%rd52, %rd3, %rd51;
	st.global.f32 	[%rd52], %f66;
	add.s32 	%r56, %r56, %r1;
	setp.lt.s32 	%p15, %r56, %r29;
	@%p15 bra 	$L__BB0_6;
	bra.uni 	$L__BB0_4;
$L__BB0_18:
	setp.ge.s32 	%p3, %r4, %r29;
	@%p3 bra 	$L__BB0_21;
	mul.lo.s32 	%r23, %r55, %r29;
	mov.u32 	%r63, %r4;
$L__BB0_20:
	add.s32 	%r38, %r63, %r23;
	mul.wide.s32 	%rd11, %r38, 4;
	add.s64 	%rd12, %rd3, %rd11;
	mov.b32 	%r39, 0;
	st.global.u32 	[%rd12], %r39;
	add.s32 	%r63, %r63, %r1;
	setp.lt.s32 	%p4, %r63, %r29;
	@%p4 bra 	$L__BB0_20;
$L__BB0_21:
	add.s32 	%r55, %r55, %r2;
	setp.lt.s32 	%p5, %r55, %r27;
	@%p5 bra 	$L__BB0_18;
$L__BB0_22:
	ret;

}


// ===== COMPILED SASS (sm_100) =====

	.target	sm_100

	.elftype	@"ET_EXEC"


//--------------------- .note.nv.tkinfo           --------------------------
	.section	.note.nv.tkinfo,"",@"SHT_NOTE"
	.sectionflags	@"SHF_NOTE_NV_TKINFO"
	.tkinfo
        /*0018*/ 	.word	0x00000002
        /*0030*/ 	.string	""
        /*0030*/ 	.string	"ptxas"
        /*0030*/ 	.string	"Cuda compilation tools, release 13.0, V13.0.88"
        /*0030*/ 	.string	"Build cuda_13.0.r13.0/compiler.36424714_0"
        /*0030*/ 	.string	"-arch sm_100 -m 64 "



//--------------------- .note.nv.cuinfo           --------------------------
	.section	.note.nv.cuinfo,"",@"SHT_NOTE"
	.sectionflags	@"SHF_NOTE_NV_CUINFO"
        /*0018*/ 	.short	0x0002
        /*001a*/ 	.short	0x0064
        /*001c*/ 	.short	0x0082
	.zero		2


//--------------------- .nv.info                  --------------------------
	.section	.nv.info,"",@"SHT_CUDA_INFO"
	.align	4


	//----- nvinfo : EIATTR_REGCOUNT
	.align		4
        /*0000*/ 	.byte	0x04, 0x2f
        /*0002*/ 	.short	(.L_1 - .L_0)
	.align		4
.L_0:
        /*0004*/ 	.word	index@(_Z28matrix_multiplication_kernelPKfS0_Pfiii)
        /*0008*/ 	.word	0x00000020


	//----- nvinfo : EIATTR_FRAME_SIZE
	.align		4
.L_1:
        /*000c*/ 	.byte	0x04, 0x11
        /*000e*/ 	.short	(.L_3 - .L_2)
	.align		4
.L_2:
        /*0010*/ 	.word	index@(_Z28matrix_multiplication_kernelPKfS0_Pfiii)
        /*0014*/ 	.word	0x00000000


	//----- nvinfo : EIATTR_MIN_STACK_SIZE
	.align		4
.L_3:
        /*0018*/ 	.byte	0x04, 0x12
        /*001a*/ 	.short	(.L_5 - .L_4)
	.align		4
.L_4:
        /*001c*/ 	.word	index@(_Z28matrix_multiplication_kernelPKfS0_Pfiii)
        /*0020*/ 	.word	0x00000000
.L_5:


//--------------------- .nv.compat                --------------------------
	.section	.nv.compat,"",@"SHT_CUDA_COMPAT_INFO"
	.align	4
        /*0000*/ 	.byte	0x02, 0x09, 0x00, 0x00, 0x02, 0x02, 0x01, 0x00, 0x02, 0x05, 0x05, 0x00, 0x03, 0x07, 0x01, 0x01
        /*0010*/ 	.byte	0x02, 0x03, 0x00, 0x00, 0x02, 0x06, 0x01, 0x00, 0x04, 0x0b, 0x08, 0x00, 0x09, 0x00, 0x00, 0x00
        /*0020*/ 	.byte	0x00, 0x00, 0x00, 0x00


//--------------------- .nv.info._Z28matrix_multiplication_kernelPKfS0_Pfiii --------------------------
	.section	.nv.info._Z28matrix_multiplication_kernelPKfS0_Pfiii,"",@"SHT_CUDA_INFO"
	.sectionflags	@""
	.align	4


	//----- nvinfo : EIATTR_CUDA_API_VERSION
	.align		4
        /*0000*/ 	.byte	0x04, 0x37
        /*0002*/ 	.short	(.L_7 - .L_6)
.L_6:
        /*0004*/ 	.word	0x00000082


	//----- nvinfo : EIATTR_KPARAM_INFO
	.align		4
.L_7:
        /*0008*/ 	.byte	0x04, 0x17
        /*000a*/ 	.short	(.L_9 - .L_8)
.L_8:
        /*000c*/ 	.word	0x00000000
        /*0010*/ 	.short	0x0005
        /*0012*/ 	.short	0x0020
        /*0014*/ 	.byte	0x00, 0xf0, 0x11, 0x00


	//----- nvinfo : EIATTR_KPARAM_INFO
	.align		4
.L_9:
        /*0018*/ 	.byte	0x04, 0x17
        /*001a*/ 	.short	(.L_11 - .L_10)
.L_10:
        /*001c*/ 	.word	0x00000000
        /*0020*/ 	.short	0x0004
        /*0022*/ 	.short	0x001c
        /*0024*/ 	.byte	0x00, 0xf0, 0x11, 0x00


	//----- nvinfo : EIATTR_KPARAM_INFO
	.align		4
.L_11:
        /*0028*/ 	.byte	0x04, 0x17
        /*002a*/ 	.short	(.L_13 - .L_12)
.L_12:
        /*002c*/ 	.word	0x00000000
        /*0030*/ 	.short	0x0003
        /*0032*/ 	.short	0x0018
        /*0034*/ 	.byte	0x00, 0xf0, 0x11, 0x00


	//----- nvinfo : EIATTR_KPARAM_INFO
	.align		4
.L_13:
        /*0038*/ 	.byte	0x04, 0x17
        /*003a*/ 	.short	(.L_15 - .L_14)
.L_14:
        /*003c*/ 	.word	0x00000000
        /*0040*/ 	.short	0x0002
        /*0042*/ 	.short	0x0010
        /*0044*/ 	.byte	0x00, 0xf5, 0x21, 0x00


	//----- nvinfo : EIATTR_KPARAM_INFO
	.align		4
.L_15:
        /*0048*/ 	.byte	0x04, 0x17
        /*004a*/ 	.short	(.L_17 - .L_16)
.L_16:
        /*004c*/ 	.word	0x00000000
        /*0050*/ 	.short	0x0001
        /*0052*/ 	.short	0x0008
        /*0054*/ 	.byte	0x00, 0xf5, 0x21, 0x00


	//----- nvinfo : EIATTR_KPARAM_INFO
	.align		4
.L_17:
        /*0058*/ 	.byte	0x04, 0x17
        /*005a*/ 	.short	(.L_19 - .L_18)
.L_18:
        /*005c*/ 	.word	0x00000000
        /*0060*/ 	.short	0x0000
        /*0062*/ 	.short	0x0000
        /*0064*/ 	.byte	0x00, 0xf5, 0x21, 0x00


	//----- nvinfo : EIATTR_SPARSE_MMA_MASK
	.align		4
.L_19:
        /*0068*/ 	.byte	0x03, 0x50
        /*006a*/ 	.short	0x0000


	//----- nvinfo : EIATTR_MAXREG_COUNT
	.align		4
        /*006c*/ 	.byte	0x03, 0x1b
        /*006e*/ 	.short	0x00ff


	//----- nvinfo : EIATTR_MERCURY_ISA_VERSION
	.align		4
        /*0070*/ 	.byte	0x03, 0x5f
        /*0072*/ 	.short	0x0101


	//----- nvinfo : EIATTR_VRC_CTA_INIT_COUNT
	.align		4
        /*0074*/ 	.byte	0x02, 0x4a
	.zero		1
	.zero		1


	//----- nvinfo : EIATTR_EXIT_INSTR_OFFSETS
	.align		4
        /*0078*/ 	.byte	0x04, 0x1c
        /*007a*/ 	.short	(.L_21 - .L_20)


	//   ....[0]....
.L_20:
        /*007c*/ 	.word	0x000000f0


	//   ....[1]....
        /*0080*/ 	.word	0x00000250


	//   ....[2]....
        /*0084*/ 	.word	0x00000b90


	//----- nvinfo : EIATTR_CRS_STACK_SIZE
	.align		4
.L_21:
        /*0088*/ 	.byte	0x04, 0x1e
        /*008a*/ 	.short	(.L_23 - .L_22)
.L_22:
        /*008c*/ 	.word	0x00000000


	//----- nvinfo : EIATTR_CBANK_PARAM_SIZE
	.align		4
.L_23:
        /*0090*/ 	.byte	0x03, 0x19
        /*0092*/ 	.short	0x0024


	//----- nvinfo : EIATTR_PARAM_CBANK
	.align		4
        /*0094*/ 	.byte	0x04, 0x0a
        /*0096*/ 	.short	(.L_25 - .L_24)
	.align		4
.L_24:
        /*0098*/ 	.word	index@(.nv.constant0._Z28matrix_multiplication_kernelPKfS0_Pfiii)
        /*009c*/ 	.short	0x0380
        /*009e*/ 	.short	0x0024


	//----- nvinfo : EIATTR_SW_WAR
	.align		4
.L_25:
        /*00a0*/ 	.byte	0x04, 0x36
        /*00a2*/ 	.short	(.L_27 - .L_26)
.L_26:
        /*00a4*/ 	.word	0x00000008
.L_27:


//--------------------- .nv.callgraph             --------------------------
	.section	.nv.callgraph,"",@"SHT_CUDA_CALLGRAPH"
	.align	4
	.sectionentsize	8
	.align		4
        /*0000*/ 	.word	0x00000000
	.align		4
        /*0004*/ 	.word	0xffffffff
	.align		4
        /*0008*/ 	.word	0x00000000
	.align		4
        /*000c*/ 	.word	0xfffffffe
	.align		4
        /*0010*/ 	.word	0x00000000
	.align		4
        /*0014*/ 	.word	0xfffffffd
	.align		4
        /*0018*/ 	.word	0x00000000
	.align		4
        /*001c*/ 	.word	0xfffffffc


//--------------------- .text._Z28matrix_multiplication_kernelPKfS0_Pfiii --------------------------
	.section	.text._Z28matrix_multiplication_kernelPKfS0_Pfiii,"ax",@progbits
	.align	128
        .global         _Z28matrix_multiplication_kernelPKfS0_Pfiii
        .type           _Z28matrix_multiplication_kernelPKfS0_Pfiii,@function
        .size           _Z28matrix_multiplication_kernelPKfS0_Pfiii,(.L_x_14 - _Z28matrix_multiplication_kernelPKfS0_Pfiii)
        .other          _Z28matrix_multiplication_kernelPKfS0_Pfiii,@"STO_CUDA_ENTRY STV_DEFAULT"
_Z28matrix_multiplication_kernelPKfS0_Pfiii:
.text._Z28matrix_multiplication_kernelPKfS0_Pfiii:
[----:B------:R-:W-:Y:S01]  /*0000*/  LDC R1, c[0x0][0x37c] ;  /* 0x0000df00ff017b82 */ /* 0x000fe20000000800 */
[----:B------:R-:W0:Y:S01]  /*0010*/  S2R R16, SR_CTAID.Y ;  /* 0x0000000000107919 */ /* 0x000e220000002600 */
[----:B------:R-:W1:Y:S01]  /*0020*/  LDCU UR7, c[0x0][0x360] ;  /* 0x00006c00ff0777ac */ /* 0x000e620008000800 */
[----:B------:R-:W0:Y:S01]  /*0030*/  S2R R3, SR_TID.Y ;  /* 0x0000000000037919 */ /* 0x000e220000002200 */
[----:B------:R-:W1:Y:S01]  /*0040*/  LDCU UR4, c[0x0][0x370] ;  /* 0x00006e00ff0477ac */ /* 0x000e620008000800 */
[----:B------:R-:W2:Y:S01]  /*0050*/  S2R R0, SR_CTAID.X ;  /* 0x0000000000007919 */ /* 0x000ea20000002500 */
[----:B------:R-:W0:Y:S01]  /*0060*/  LDCU UR5, c[0x0][0x364] ;  /* 0x00006c80ff0577ac */ /* 0x000e220008000800 */
[----:B------:R-:W2:Y:S01]  /*0070*/  S2R R5, SR_TID.X ;  /* 0x0000000000057919 */ /* 0x000ea20000002100 */
[----:B------:R-:W3:Y:S01]  /*0080*/  LDCU UR8, c[0x0][0x398] ;  /* 0x00007300ff0877ac */ /* 0x000ee20008000800 */
[----:B------:R-:W4:Y:S01]  /*0090*/  LDCU UR6, c[0x0][0x374] ;  /* 0x00006e80ff0677ac */ /* 0x000f220008000800 */
[----:B-1----:R-:W-:Y:S01]  /*00a0*/  UIMAD UR4, UR7, UR4, URZ ;  /* 0x00000004070472a4 */ /* 0x002fe2000f8e02ff */
[----:B0-----:R-:W-:Y:S01]  /*00b0*/  IMAD R16, R16, UR5, R3 ;  /* 0x0000000510107c24 */ /* 0x001fe2000f8e0203 */
[----:B----4-:R-:W-:-:S04]  /*00c0*/  UIMAD UR5, UR5, UR6, URZ ;  /* 0x00000006050572a4 */ /* 0x010fc8000f8e02ff */
[----:B---3--:R-:W-:Y:S01]  /*00d0*/  ISETP.GE.AND P0, PT, R16, UR8, PT ;  /* 0x0000000810007c0c */ /* 0x008fe2000bf06270 */
[----:B--2---:R-:W-:-:S12]  /*00e0*/  IMAD R0, R0, UR7, R5 ;  /* 0x0000000700007c24 */ /* 0x004fd8000f8e0205 */
[----:B------:R-:W-:Y:S05]  /*00f0*/  @P0 EXIT ;  /* 0x000000000000094d */ /* 0x000fea0003800000 */
[----:B------:R-:W0:Y:S01]  /*0100*/  LDCU UR6, c[0x0][0x39c] ;  /* 0x00007380ff0677ac */ /* 0x000e220008000800 */
[----:B------:R-:W1:Y:S01]  /*0110*/  LDCU.64 UR10, c[0x0][0x358] ;  /* 0x00006b00ff0a77ac */ /* 0x000e620008000a00 */
[----:B0-----:R-:W-:-:S09]  /*0120*/  UISETP.GT.AND UP0, UPT, UR6, URZ, UPT ;  /* 0x000000ff0600728c */ /* 0x001fd2000bf04270 */
[----:B-1----:R-:W-:Y:S05]  /*0130*/  BRA.U UP0, `(.L_x_0) ;  /* 0x0000000100487547 */ /* 0x002fea000b800000 */
.L_x_4:
[----:B------:R-:W0:Y:S01]  /*0140*/  LDC R6, c[0x0][0x3a0] ;  /* 0x0000e800ff067b82 */ /* 0x000e220000000800 */
[----:B------:R-:W-:Y:S01]  /*0150*/  BSSY.RECONVERGENT B0, `(.L_x_1) ;  /* 0x000000b000007945 */ /* 0x000fe20003800200 */
[----:B0-----:R-:W-:-:S13]  /*0160*/  ISETP.GE.AND P0, PT, R0, R6, PT ;  /* 0x000000060000720c */ /* 0x001fda0003f06270 */
[----:B-1----:R-:W-:Y:S05]  /*0170*/  @P0 BRA `(.L_x_2) ;  /* 0x0000000000200947 */ /* 0x002fea0003800000 */
[----:B------:R-:W0:Y:S01]  /*0180*/  LDC.64 R4, c[0x0][0x390] ;  /* 0x0000e400ff047b82 */ /* 0x000e220000000a00 */
[----:B------:R-:W-:-:S07]  /*0190*/  MOV R7, R0 ;  /* 0x0000000000077202 */ /* 0x000fce0000000f00 */
.L_x_3:
[----:B-1----:R-:W-:Y:S01]  /*01a0*/  IMAD R3, R16, R6, R7 ;  /* 0x0000000610037224 */ /* 0x002fe200078e0207 */
[----:B------:R-:W-:-:S03]  /*01b0*/  IADD3 R7, PT, PT, R7, UR4, RZ ;  /* 0x0000000407077c10 */ /* 0x000fc6000fffe0ff */
[----:B0-----:R-:W-:Y:S01]  /*01c0*/  IMAD.WIDE R2, R3, 0x4, R4 ;  /* 0x0000000403027825 */ /* 0x001fe200078e0204 */
[----:B------:R-:W-:-:S04]  /*01d0*/  ISETP.GE.AND P0, PT, R7, R6, PT ;  /* 0x000000060700720c */ /* 0x000fc80003f06270 */
[----:B------:R1:W-:Y:S09]  /*01e0*/  STG.E desc[UR10][R2.64], RZ ;  /* 0x000000ff02007986 */ /* 0x0003f2000c10190a */
[----:B------:R-:W-:Y:S05]  /*01f0*/  @!P0 BRA `(.L_x_3) ;  /* 0xfffffffc00e88947 */ /* 0x000fea000383ffff */
.L_x_2:
[----:B------:R-:W-:Y:S05]  /*0200*/  BSYNC.RECONVERGENT B0 ;  /* 0x0000000000007941 */ /* 0x000fea0003800200 */
.L_x_1:
[----:B------:R-:W0:Y:S01]  /*0210*/  LDCU UR6, c[0x0][0x398] ;  /* 0x00007300ff0677ac */ /* 0x000e220008000800 */
[----:B------:R-:W-:-:S04]  /*0220*/  IADD3 R16, PT, PT, R16, UR5, RZ ;  /* 0x0000000510107c10 */ /* 0x000fc8000fffe0ff */
[----:B0-----:R-:W-:-:S13]  /*0230*/  ISETP.GE.AND P0, PT, R16, UR6, PT ;  /* 0x0000000610007c0c */ /* 0x001fda000bf06270 */
[----:B------:R-:W-:Y:S05]  /*0240*/  @!P0 BRA `(.L_x_4) ;  /* 0xfffffffc00bc8947 */ /* 0x000fea000383ffff */
[----:B------:R-:W-:Y:S05]  /*0250*/  EXIT ;  /* 0x000000000000794d */ /* 0x000fea0003800000 */
.L_x_0:
[----:B------:R-:W-:Y:S02]  /*0260*/  ULOP3.LUT UR7, UR6, 0x7ffffff8, URZ, 0xc0, !UPT ;  /* 0x7ffffff806077892 */ /* 0x000fe4000f8ec0ff */
[----:B------:R-:W-:Y:S02]  /*0270*/  ULOP3.LUT UR6, UR6, 0x7, URZ, 0xc0, !UPT ;  /* 0x0000000706067892 */ /* 0x000fe4000f8ec0ff */
[----:B------:R-:W-:-:S12]  /*0280*/  UIADD3 UR9, UPT, UPT, -UR7, URZ, URZ ;  /* 0x000000ff07097290 */ /* 0x000fd8000fffe1ff */
.L_x_12:
[----:B0-----:R-:W0:Y:S01]  /*0290*/  LDCU UR8, c[0x0][0x3a0] ;  /* 0x00007400ff0877ac */ /* 0x001e220008000800 */
[----:B------:R-:W-:Y:S01]  /*02a0*/  BSSY.RECONVERGENT B0, `(.L_x_5) ;  /* 0x000008a000007945 */ /* 0x000fe20003800200 */
[----:B0-----:R-:W-:-:S13]  /*02b0*/  ISETP.GE.AND P0, PT, R0, UR8, PT ;  /* 0x0000000800007c0c */ /* 0x001fda000bf06270 */
[----:B------:R-:W-:Y:S05]  /*02c0*/  @P0 BRA `(.L_x_6) ;  /* 0x00000008001c0947 */ /* 0x000fea0003800000 */
[----:B------:R-:W0:Y:S01]  /*02d0*/  LDCU UR8, c[0x0][0x39c] ;  /* 0x00007380ff0877ac */ /* 0x000e220008000800 */
[----:B------:R-:W-:Y:S01]  /*02e0*/  MOV R17, R0 ;  /* 0x0000000000117202 */ /* 0x000fe20000000f00 */
[----:B0-----:R-:W-:-:S07]  /*02f0*/  IMAD R18, R16, UR8, RZ ;  /* 0x0000000810127c24 */ /* 0x001fce000f8e02ff */
.L_x_11:
[----:B0-----:R-:W0:Y:S01]  /*0300*/  LDC R19, c[0x0][0x39c] ;  /* 0x0000e700ff137b82 */ /* 0x001e220000000800 */
[----:B------:R-:W-:Y:S01]  /*0310*/  HFMA2 R22, -RZ, RZ, 0, 0 ;  /* 0x00000000ff167431 */ /* 0x000fe200000001ff */
[----:B------:R-:W-:Y:S02]  /*0320*/  MOV R3, RZ ;  /* 0x000000ff00037202 */ /* 0x000fe40000000f00 */
[----:B0-----:R-:W-:-:S13]  /*0330*/  ISETP.GE.U32.AND P0, PT, R19, 0x8, PT ;  /* 0x000000081300780c */ /* 0x001fda0003f06070 */
[----:B------:R-:W-:Y:S05]  /*0340*/  @!P0 BRA `(.L_x_7) ;  /* 0x0000000000cc8947 */ /* 0x000fea0003800000 */
[----:B------:R-:W0:Y:S01]  /*0350*/  LDCU.64 UR12, c[0x0][0x380] ;  /* 0x00007000ff0c77ac */ /* 0x000e220008000a00 */
[----:B------:R-:W-:Y:S02]  /*0360*/  MOV R22, RZ ;  /* 0x000000ff00167202 */ /* 0x000fe40000000f00 */
[----:B------:R-:W-:Y:S02]  /*0370*/  MOV R20, R17 ;  /* 0x0000001100147202 */ /* 0x000fe40000000f00 */
[----:B------:R-:W-:Y:S02]  /*0380*/  MOV R21, UR9 ;  /* 0x0000000900157c02 */ /* 0x000fe40008000f00 */
[----:B0-----:R-:W-:-:S04]  /*0390*/  LEA R5, P0, R18, UR12, 0x2 ;  /* 0x0000000c12057c11 */ /* 0x001fc8000f8010ff */
[----:B------:R-:W-:Y:S02]  /*03a0*/  IADD3 R5, P1, PT, R5, 0x10, RZ ;  /* 0x0000001005057810 */ /* 0x000fe40007f3e0ff */
[----:B------:R-:W-:-:S04]  /*03b0*/  LEA.HI.X R4, R18, UR13, RZ, 0x2, P0 ;  /* 0x0000000d12047c11 */ /* 0x000fc800080f14ff */
[----:B------:R-:W-:-:S07]  /*03c0*/  IADD3.X R4, PT, PT, RZ, R4, RZ, P1, !PT ;  /* 0x00000004ff047210 */ /* 0x000fce0000ffe4ff */
.L_x_8:
[----:B------:R-:W0:Y:S01]  /*03d0*/  LDC.64 R12, c[0x0][0x388] ;  /* 0x0000e200ff0c7b82 */ /* 0x000e220000000a00 */
[----:B------:R-:W-:Y:S01]  /*03e0*/  MOV R2, R5 ;  /* 0x0000000500027202 */ /* 0x000fe20000000f00 */
[----:B------:R-:W-:-:S05]  /*03f0*/  IMAD.MOV.U32 R3, RZ, RZ, R4 ;  /* 0x000000ffff037224 */ /* 0x000fca00078e0004 */
[----:B------:R-:W2:Y:S01]  /*0400*/  LDG.E R29, desc[UR10][R2.64+-0x10] ;  /* 0xfffff00a021d7981 */ /* 0x000ea2000c1e1900 */
[----:B------:R-:W1:Y:S03]  /*0410*/  LDC R23, c[0x0][0x3a0] ;  /* 0x0000e800ff177b82 */ /* 0x000e660000000800 */
[----:B------:R-:W3:Y:S04]  /*0420*/  LDG.E R25, desc[UR10][R2.64+-0xc] ;  /* 0xfffff40a02197981 */ /* 0x000ee8000c1e1900 */
[----:B------:R-:W4:Y:S04]  /*0430*/  LDG.E R26, desc[UR10][R2.64+-0x8] ;  /* 0xfffff80a021a7981 */ /* 0x000f28000c1e1900 */
[----:B------:R-:W5:Y:S01]  /*0440*/  LDG.E R28, desc[UR10][R2.64+-0x4] ;  /* 0xfffffc0a021c7981 */ /* 0x000f62000c1e1900 */
[----:B0-----:R-:W-:-:S05]  /*0450*/  IMAD.WIDE R12, R20, 0x4, R12 ;  /* 0x00000004140c7825 */ /* 0x001fca00078e020c */
[----:B------:R0:W2:Y:S01]  /*0460*/  LDG.E R27, desc[UR10][R12.64] ;  /* 0x0000000a0c1b7981 */ /* 0x0000a2000c1e1900 */
[----:B-1----:R-:W-:-:S04]  /*0470*/  IMAD.WIDE R14, R23, 0x4, R12 ;  /* 0x00000004170e7825 */ /* 0x002fc800078e020c */
[C---:B------:R-:W-:Y:S02]  /*0480*/  IMAD.WIDE R6, R23.reuse, 0x4, R14 ;  /* 0x0000000417067825 */ /* 0x040fe400078e020e */
[----:B------:R-:W3:Y:S02]  /*0490*/  LDG.E R14, desc[UR10][R14.64] ;  /* 0x0000000a0e0e7981 */ /* 0x000ee4000c1e1900 */
[C---:B------:R-:W-:Y:S02]  /*04a0*/  IMAD.WIDE R4, R23.reuse, 0x4, R6 ;  /* 0x0000000417047825 */ /* 0x040fe400078e0206 */
[----:B------:R1:W4:Y:S02]  /*04b0*/  LDG.E R24, desc[UR10][R6.64] ;  /* 0x0000000a06187981 */ /* 0x000324000c1e1900 */
[C---:B------:R-:W-:Y:S02]  /*04c0*/  IMAD.WIDE R8, R23.reuse, 0x4, R4 ;  /* 0x0000000417087825 */ /* 0x040fe400078e0204 */
[----:B------:R-:W5:Y:S02]  /*04d0*/  LDG.E R5, desc[UR10][R4.64] ;  /* 0x0000000a04057981 */ /* 0x000f64000c1e1900 */
[----:B------:R-:W-:-:S02]  /*04e0*/  IMAD.WIDE R10, R23, 0x4, R8 ;  /* 0x00000004170a7825 */ /* 0x000fc400078e0208 */
[----:B------:R-:W5:Y:S02]  /*04f0*/  LDG.E R9, desc[UR10][R8.64] ;  /* 0x0000000a08097981 */ /* 0x000f64000c1e1900 */
[C---:B0-----:R-:W-:Y:S02]  /*0500*/  IMAD.WIDE R12, R23.reuse, 0x4, R10 ;  /* 0x00000004170c7825 */ /* 0x041fe400078e020a */
[----:B------:R-:W5:Y:S04]  /*0510*/  LDG.E R4, desc[UR10][R2.64] ;  /* 0x0000000a02047981 */ /* 0x000f68000c1e1900 */
[----:B------:R-:W5:Y:S01]  /*0520*/  LDG.E R10, desc[UR10][R10.64] ;  /* 0x0000000a0a0a7981 */ /* 0x000f62000c1e1900 */
[----:B-1----:R-:W-:-:S03]  /*0530*/  IMAD.WIDE R6, R23, 0x4, R12 ;  /* 0x0000000417067825 */ /* 0x002fc600078e020c */
[----:B------:R-:W5:Y:S04]  /*0540*/  LDG.E R15, desc[UR10][R12.64] ;  /* 0x0000000a0c0f7981 */ /* 0x000f68000c1e1900 */
[----:B------:R-:W5:Y:S04]  /*0550*/  LDG.E R7, desc[UR10][R6.64] ;  /* 0x0000000a06077981 */ /* 0x000f68000c1e1900 */
[----:B------:R-:W5:Y:S01]  /*0560*/  LDG.E R6, desc[UR10][R2.64+0xc] ;  /* 0x00000c0a02067981 */ /* 0x000f62000c1e1900 */
[----:B--2---:R-:W-:-:S03]  /*0570*/  FFMA R22, R29, R27, R22 ;  /* 0x0000001b1d167223 */ /* 0x004fc60000000016 */
[----:B------:R-:W2:Y:S04]  /*0580*/  LDG.E R27, desc[UR10][R2.64+0x4] ;  /* 0x0000040a021b7981 */ /* 0x000ea8000c1e1900 */
[----:B------:R-:W2:Y:S01]  /*0590*/  LDG.E R29, desc[UR10][R2.64+0x8] ;  /* 0x0000080a021d7981 */ /* 0x000ea2000c1e1900 */
[----:B---3--:R-:W-:Y:S01]  /*05a0*/  FFMA R25, R25, R14, R22 ;  /* 0x0000000e19197223 */ /* 0x008fe20000000016 */
[----:B------:R-:W-:-:S03]  /*05b0*/  IADD3 R21, PT, PT, R21, 0x8, RZ ;  /* 0x0000000815157810 */ /* 0x000fc60007ffe0ff */
[----:B----4-:R-:W-:Y:S01]  /*05c0*/  FFMA R25, R26, R24, R25 ;  /* 0x000000181a197223 */ /* 0x010fe20000000019 */
[----:B------:R-:W-:-:S03]  /*05d0*/  ISETP.NE.AND P0, PT, R21, RZ, PT ;  /* 0x000000ff1500720c */ /* 0x000fc60003f05270 */
[----:B-----5:R-:W-:-:S04]  /*05e0*/  FFMA R5, R28, R5, R25 ;  /* 0x000000051c057223 */ /* 0x020fc80000000019 */
[----:B------:R-:W-:Y:S01]  /*05f0*/  FFMA R4, R4, R9, R5 ;  /* 0x0000000904047223 */ /* 0x000fe20000000005 */
[----:B------:R-:W-:Y:S02]  /*0600*/  IADD3 R5, P1, PT, R2, 0x20, RZ ;  /* 0x0000002002057810 */ /* 0x000fe40007f3e0ff */
[----:B------:R-:W-:Y:S01]  /*0610*/  LEA R20, R23, R20, 0x3 ;  /* 0x0000001417147211 */ /* 0x000fe200078e18ff */
[----:B--2---:R-:W-:-:S04]  /*0620*/  FFMA R4, R27, R10, R4 ;  /* 0x0000000a1b047223 */ /* 0x004fc80000000004 */
[----:B------:R-:W-:Y:S01]  /*0630*/  FFMA R15, R29, R15, R4 ;  /* 0x0000000f1d0f7223 */ /* 0x000fe20000000004 */
[----:B------:R-:W-:-:S03]  /*0640*/  IADD3.X R4, PT, PT, RZ, R3, RZ, P1, !PT ;  /* 0x00000003ff047210 */ /* 0x000fc60000ffe4ff */
[----:B------:R-:W-:Y:S01]  /*0650*/  FFMA R22, R6, R7, R15 ;  /* 0x0000000706167223 */ /* 0x000fe2000000000f */
[----:B------:R-:W-:Y:S06]  /*0660*/  @P0 BRA `(.L_x_8) ;  /* 0xfffffffc00580947 */ /* 0x000fec000383ffff */
[----:B------:R-:W-:-:S07]  /*0670*/  MOV R3, UR7 ;  /* 0x0000000700037c02 */ /* 0x000fce0008000f00 */
.L_x_7:
[----:B------:R-:W-:-:S09]  /*0680*/  UISETP.NE.AND UP0, UPT, UR6, URZ, UPT ;  /* 0x000000ff0600728c */ /* 0x000fd2000bf05270 */
[----:B------:R-:W-:Y:S05]  /*0690*/  BRA.U !UP0, `(.L_x_9) ;  /* 0x0000000508087547 */ /* 0x000fea000b800000 */
[----:B------:R-:W-:Y:S01]  /*06a0*/  UIADD3 UR8, UPT, UPT, UR6, -0x1, URZ ;  /* 0xffffffff06087890 */ /* 0x000fe2000fffe0ff */
[----:B------:R-:W-:-:S03]  /*06b0*/  LOP3.LUT P0, R2, R19, 0x3, RZ, 0xc0, !PT ;  /* 0x0000000313027812 */ /* 0x000fc6000780c0ff */
[----:B------:R-:W-:-:S09]  /*06c0*/  UISETP.GE.U32.AND UP0, UPT, UR8, 0x3, UPT ;  /* 0x000000030800788c */ /* 0x000fd2000bf06070 */
[----:B------:R-:W-:Y:S05]  /*06d0*/  BRA.U !UP0, `(.L_x_10) ;  /* 0x0000000108707547 */ /* 0x000fea000b800000 */
[----:B------:R-:W0:Y:S01]  /*06e0*/  LDC R13, c[0x0][0x3a0] ;  /* 0x0000e800ff0d7b82 */ /* 0x000e220000000800 */
[----:B------:R-:W1:Y:S01]  /*06f0*/  LDCU.64 UR12, c[0x0][0x380] ;  /* 0x00007000ff0c77ac */ /* 0x000e620008000a00 */
[CC--:B------:R-:W-:Y:S02]  /*0700*/  IADD3 R15, PT, PT, R18.reuse, R3.reuse, RZ ;  /* 0x00000003120f7210 */ /* 0x0c0fe40007ffe0ff */
[----:B------:R-:W-:-:S04]  /*0710*/  IADD3 R10, P1, PT, R18, R3, RZ ;  /* 0x00000003120a7210 */ /* 0x000fc80007f3e0ff */
[----:B------:R-:W2:Y:S08]  /*0720*/  LDC.64 R6, c[0x0][0x388] ;  /* 0x0000e200ff067b82 */ /* 0x000eb00000000a00 */
[----:B------:R-:W3:Y:S01]  /*0730*/  LDC.64 R4, c[0x0][0x380] ;  /* 0x0000e000ff047b82 */ /* 0x000ee20000000a00 */
[----:B0-----:R-:W-:-:S04]  /*0740*/  IMAD R9, R3, R13, R17 ;  /* 0x0000000d03097224 */ /* 0x001fc800078e0211 */
[----:B--2---:R-:W-:-:S04]  /*0750*/  IMAD.WIDE R6, R9, 0x4, R6 ;  /* 0x0000000409067825 */ /* 0x004fc800078e0206 */
[----:B------:R-:W-:Y:S02]  /*0760*/  IMAD.WIDE R8, R13, 0x4, R6 ;  /* 0x000000040d087825 */ /* 0x000fe400078e0206 */
[----:B------:R-:W2:Y:S02]  /*0770*/  LDG.E R6, desc[UR10][R6.64] ;  /* 0x0000000a06067981 */ /* 0x000ea4000c1e1900 */
[----:B---3--:R-:W-:Y:S01]  /*0780*/  IMAD.WIDE.U32 R14, R15, 0x4, R4 ;  /* 0x000000040f0e7825 */ /* 0x008fe200078e0004 */
[----:B------:R-:W-:Y:S02]  /*0790*/  IADD3.X R5, PT, PT, RZ, RZ, RZ, P1, !PT ;  /* 0x000000ffff057210 */ /* 0x000fe40000ffe4ff */
[----:B-1----:R-:W-:-:S03]  /*07a0*/  LEA R4, P1, R10, UR12, 0x2 ;  /* 0x0000000c0a047c11 */ /* 0x002fc6000f8210ff */
[----:B------:R-:W2:Y:S01]  /*07b0*/  LDG.E R15, desc[UR10][R14.64] ;  /* 0x0000000a0e0f7981 */ /* 0x000ea2000c1e1900 */
[----:B------:R-:W-:Y:S01]  /*07c0*/  LEA.HI.X R5, R10, UR13, R5, 0x2, P1 ;  /* 0x0000000d0a057c11 */ /* 0x000fe200088f1405 */
[C---:B------:R-:W-:Y:S02]  /*07d0*/  IMAD.WIDE R10, R13.reuse, 0x4, R8 ;  /* 0x000000040d0a7825 */ /* 0x040fe400078e0208 */
[----:B------:R-:W3:Y:S04]  /*07e0*/  LDG.E R8, desc[UR10][R8.64] ;  /* 0x0000000a08087981 */ /* 0x000ee8000c1e1900 */
[----:B------:R-:W3:Y:S01]  /*07f0*/  LDG.E R21, desc[UR10][R4.64+0x4] ;  /* 0x0000040a04157981 */ /* 0x000ee2000c1e1900 */
[----:B------:R-:W-:-:S03]  /*0800*/  IMAD.WIDE R12, R13, 0x4, R10 ;  /* 0x000000040d0c7825 */ /* 0x000fc600078e020a */
[----:B------:R-:W4:Y:S04]  /*0810*/  LDG.E R23, desc[UR10][R10.64] ;  /* 0x0000000a0a177981 */ /* 0x000f28000c1e1900 */
[----:B------:R-:W4:Y:S04]  /*0820*/  LDG.E R20, desc[UR10][R4.64+0x8] ;  /* 0x0000080a04147981 */ /* 0x000f28000c1e1900 */
[----:B------:R-:W5:Y:S04]  /*0830*/  LDG.E R25, desc[UR10][R4.64+0xc] ;  /* 0x00000c0a04197981 */ /* 0x000f68000c1e1900 */
[----:B------:R-:W5:Y:S01]  /*0840*/  LDG.E R12, desc[UR10][R12.64] ;  /* 0x0000000a0c0c7981 */ /* 0x000f62000c1e1900 */
[----:B------:R-:W-:-:S02]  /*0850*/  VIADD R3, R3, 0x4 ;  /* 0x0000000403037836 */ /* 0x000fc40000000000 */
[----:B--2---:R-:W-:-:S04]  /*0860*/  FFMA R22, R15, R6, R22 ;  /* 0x000000060f167223 */ /* 0x004fc80000000016 */
[----:B---3--:R-:W-:-:S04]  /*0870*/  FFMA R21, R21, R8, R22 ;  /* 0x0000000815157223 */ /* 0x008fc80000000016 */
[----:B----4-:R-:W-:-:S04]  /*0880*/  FFMA R20, R20, R23, R21 ;  /* 0x0000001714147223 */ /* 0x010fc80000000015 */
[----:B-----5:R-:W-:-:S07]  /*0890*/  FFMA R22, R25, R12, R20 ;  /* 0x0000000c19167223 */ /* 0x020fce0000000014 */
.L_x_10:
[----:B------:R-:W-:Y:S05]  /*08a0*/  @!P0 BRA `(.L_x_9) ;  /* 0x0000000000848947 */ /* 0x000fea0003800000 */
[----:B------:R-:W-:Y:S01]  /*08b0*/  ISETP.NE.AND P1, PT, R2, 0x1, PT ;  /* 0x000000010200780c */ /* 0x000fe20003f25270 */
[----:B------:R-:W0:Y:S01]  /*08c0*/  LDC.64 R12, c[0x0][0x380] ;  /* 0x0000e000ff0c7b82 */ /* 0x000e220000000a00 */
[----:B------:R-:W-:-:S04]  /*08d0*/  LOP3.LUT R19, R19, 0x1, RZ, 0xc0, !PT ;  /* 0x0000000113137812 */ /* 0x000fc800078ec0ff */
[----:B------:R-:W-:-:S03]  /*08e0*/  ISETP.NE.U32.AND P0, PT, R19, 0x1, PT ;  /* 0x000000011300780c */ /* 0x000fc60003f05070 */
[----:B------:R-:W1:Y:S04]  /*08f0*/  LDC.64 R10, c[0x0][0x388] ;  /* 0x0000e200ff0a7b82 */ /* 0x000e680000000a00 */
[CC--:B------:R-:W-:Y:S02]  /*0900*/  @P1 IADD3 R15, PT, PT, R18.reuse, R3.reuse, RZ ;  /* 0x00000003120f1210 */ /* 0x0c0fe40007ffe0ff */
[----:B------:R-:W-:Y:S02]  /*0910*/  @P1 IADD3 R20, P2, PT, R18, R3, RZ ;  /* 0x0000000312141210 */ /* 0x000fe40007f5e0ff */
[----:B------:R-:W2:Y:S08]  /*0920*/  @P1 LDC R14, c[0x0][0x3a0] ;  /* 0x0000e800ff0e1b82 */ /* 0x000eb00000000800 */
[----:B------:R-:W3:Y:S01]  /*0930*/  @P1 LDC.64 R8, c[0x0][0x380] ;  /* 0x0000e000ff081b82 */ /* 0x000ee20000000a00 */
[----:B0-----:R-:W-:Y:S01]  /*0940*/  @P1 IMAD.WIDE.U32 R12, R15, 0x4, R12 ;  /* 0x000000040f0c1825 */ /* 0x001fe200078e000c */
[----:B------:R-:W-:-:S05]  /*0950*/  @P1 IADD3.X R15, PT, PT, RZ, RZ, RZ, P2, !PT ;  /* 0x000000ffff0f1210 */ /* 0x000fca00017fe4ff */
[----:B------:R-:W4:Y:S01]  /*0960*/  @P1 LDG.E R13, desc[UR10][R12.64] ;  /* 0x0000000a0c0d1981 */ /* 0x000f22000c1e1900 */
[----:B------:R-:W0:Y:S08]  /*0970*/  @!P0 LDC R2, c[0x0][0x3a0] ;  /* 0x0000e800ff028b82 */ /* 0x000e300000000800 */
[----:B------:R-:W5:Y:S01]  /*0980*/  LDC.64 R4, c[0x0][0x380] ;  /* 0x0000e000ff047b82 */ /* 0x000f620000000a00 */
[C---:B--2---:R-:W-:Y:S01]  /*0990*/  @P1 IMAD R19, R3.reuse, R14, R17 ;  /* 0x0000000e03131224 */ /* 0x044fe200078e0211 */
[----:B------:R-:W-:-:S03]  /*09a0*/  @P1 IADD3 R3, PT, PT, R3, 0x2, RZ ;  /* 0x0000000203031810 */ /* 0x000fc60007ffe0ff */
[----:B-1----:R-:W-:-:S03]  /*09b0*/  @P1 IMAD.WIDE R10, R19, 0x4, R10 ;  /* 0x00000004130a1825 */ /* 0x002fc600078e020a */
[----:B------:R-:W1:Y:S01]  /*09c0*/  LDC.64 R6, c[0x0][0x388] ;  /* 0x0000e200ff067b82 */ /* 0x000e620000000a00 */
[----:B---3--:R-:W-:Y:S01]  /*09d0*/  @P1 LEA R8, P2, R20, R8, 0x2 ;  /* 0x0000000814081211 */ /* 0x008fe200078410ff */
[----:B------:R-:W4:Y:S01]  /*09e0*/  @P1 LDG.E R19, desc[UR10][R10.64] ;  /* 0x0000000a0a131981 */ /* 0x000f22000c1e1900 */
[----:B------:R-:W-:Y:S02]  /*09f0*/  @!P0 IADD3 R21, PT, PT, R18, R3, RZ ;  /* 0x0000000312158210 */ /* 0x000fe40007ffe0ff */
[----:B------:R-:W-:Y:S01]  /*0a00*/  @P1 LEA.HI.X R9, R20, R9, R15, 0x2, P2 ;  /* 0x0000000914091211 */ /* 0x000fe200010f140f */
[----:B------:R-:W-:-:S04]  /*0a10*/  @P1 IMAD.WIDE R14, R14, 0x4, R10 ;  /* 0x000000040e0e1825 */ /* 0x000fc800078e020a */
[----:B0-----:R-:W-:Y:S01]  /*0a20*/  @!P0 IMAD R3, R3, R2, R17 ;  /* 0x0000000203038224 */ /* 0x001fe200078e0211 */
[----:B------:R-:W2:Y:S04]  /*0a30*/  @P1 LDG.E R8, desc[UR10][R8.64+0x4] ;  /* 0x0000040a08081981 */ /* 0x000ea8000c1e1900 */
[----:B------:R-:W2:Y:S01]  /*0a40*/  @P1 LDG.E R14, desc[UR10][R14.64] ;  /* 0x0000000a0e0e1981 */ /* 0x000ea2000c1e1900 */
[----:B-----5:R-:W-:-:S06]  /*0a50*/  @!P0 IMAD.WIDE.U32 R4, R21, 0x4, R4 ;  /* 0x0000000415048825 */ /* 0x020fcc00078e0004 */
[----:B------:R-:W3:Y:S01]  /*0a60*/  @!P0 LDG.E R5, desc[UR10][R4.64] ;  /* 0x0000000a04058981 */ /* 0x000ee2000c1e1900 */
[----:B-1----:R-:W-:-:S06]  /*0a70*/  @!P0 IMAD.WIDE R6, R3, 0x4, R6 ;  /* 0x0000000403068825 */ /* 0x002fcc00078e0206 */
[----:B------:R-:W3:Y:S01]  /*0a80*/  @!P0 LDG.E R6, desc[UR10][R6.64] ;  /* 0x0000000a06068981 */ /* 0x000ee2000c1e1900 */
[----:B----4-:R-:W-:-:S04]  /*0a90*/  @P1 FFMA R13, R13, R19, R22 ;  /* 0x000000130d0d1223 */ /* 0x010fc80000000016 */
[----:B--2---:R-:W-:-:S04]  /*0aa0*/  @P1 FFMA R22, R8, R14, R13 ;  /* 0x0000000e08161223 */ /* 0x004fc8000000000d */
[----:B---3--:R-:W-:-:S07]  /*0ab0*/  @!P0 FFMA R22, R5, R6, R22 ;  /* 0x0000000605168223 */ /* 0x008fce0000000016 */
.L_x_9:
[----:B------:R-:W0:Y:S01]  /*0ac0*/  LDC.64 R2, c[0x0][0x390] ;  /* 0x0000e400ff027b82 */ /* 0x000e220000000a00 */
[----:B------:R-:W1:Y:S02]  /*0ad0*/  LDCU UR8, c[0x0][0x3a0] ;  /* 0x00007400ff0877ac */ /* 0x000e640008000800 */
[----:B-1----:R-:W-:Y:S01]  /*0ae0*/  IMAD R5, R16, UR8, R17 ;  /* 0x0000000810057c24 */ /* 0x002fe2000f8e0211 */
[----:B------:R-:W-:-:S03]  /*0af0*/  IADD3 R17, PT, PT, R17, UR4, RZ ;  /* 0x0000000411117c10 */ /* 0x000fc6000fffe0ff */
[----:B0-----:R-:W-:Y:S01]  /*0b00*/  IMAD.WIDE R2, R5, 0x4, R2 ;  /* 0x0000000405027825 */ /* 0x001fe200078e0202 */
[----:B------:R-:W-:-:S04]  /*0b10*/  ISETP.GE.AND P0, PT, R17, UR8, PT ;  /* 0x0000000811007c0c */ /* 0x000fc8000bf06270 */
[----:B------:R0:W-:Y:S09]  /*0b20*/  STG.E desc[UR10][R2.64], R22 ;  /* 0x0000001602007986 */ /* 0x0001f2000c10190a */
[----:B------:R-:W-:Y:S05]  /*0b30*/  @!P0 BRA `(.L_x_11) ;  /* 0xfffffff400f08947 */ /* 0x000fea000383ffff */
.L_x_6:
[----:B------:R-:W-:Y:S05]  /*0b40*/  BSYNC.RECONVERGENT B0 ;  /* 0x0000000000007941 */ /* 0x000fea0003800200 */
.L_x_5:
[----:B------:R-:W1:Y:S01]  /*0b50*/  LDCU UR8, c[0x0][0x398] ;  /* 0x00007300ff0877ac */ /* 0x000e620008000800 */
[----:B------:R-:W-:-:S04]  /*0b60*/  IADD3 R16, PT, PT, R16, UR5, RZ ;  /* 0x0000000510107c10 */ /* 0x000fc8000fffe0ff */
[----:B-1----:R-:W-:-:S13]  /*0b70*/  ISETP.GE.AND P0, PT, R16, UR8, PT ;  /* 0x0000000810007c0c */ /* 0x002fda000bf06270 */
[----:B------:R-:W-:Y:S05]  /*0b80*/  @!P0 BRA `(.L_x_12) ;  /* 0xfffffff400c08947 */ /* 0x000fea000383ffff */
[----:B------:R-:W-:Y:S05]  /*0b90*/  EXIT ;  /* 0x000000000000794d */ /* 0x000fea0003800000 */
.L_x_13:
[----:B------:R-:W-:-:S00]  /*0ba0*/  BRA `(.L_x_13) ;  /* 0xfffffffc00fc7947 */ /* 0x000fc0000383ffff */
[----:B------:R-:W-:-:S00]  /*0bb0*/  NOP ;  /* 0x0000000000007918 */ /* 0x000fc00000000000 */
        /* <DEDUP_REMOVED lines=12> */
.L_x_14:


//--------------------- .nv.shared.reserved.0     --------------------------
	.section	.nv.shared.reserved.0,"aw",@nobits
	.weak		__nv_reservedSMEM_offset_0_alias
	.size		__nv_reservedSMEM_offset_0_alias, 0, 64
	.other		__nv_reservedSMEM_offset_0_alias,@"STO_CUDA_RESERVED_SHARED STV_DEFAULT"
__nv_reservedSMEM_offset_0_alias:
	.zero		0
	.zero		64


//--------------------- .nv.constant0._Z28matrix_multiplication_kernelPKfS0_Pfiii --------------------------
	.section	.nv.constant0._Z28matrix_multiplication_kernelPKfS0_Pfiii,"a",@progbits
	.sectionflags	@""
	.align	4
.nv.constant0._Z28matrix_multiplication_kernelPKfS0_Pfiii:
	.zero		932


//--------------------- SYMBOLS --------------------------

	.type		.nv.reservedSmem.offset0,@object
	.size		.nv.reservedSmem.offset0,0x4
